	.headerflags	@"EF_CUDA_TEXMODE_UNIFIED EF_CUDA_64BIT_ADDRESS EF_CUDA_ACCELERATORS EF_CUDA_SM90 EF_CUDA_VIRTUAL_SM(EF_CUDA_SM90)"
	.elftype	@"ET_EXEC"


//--------------------- .nv.info                  --------------------------
	.section	.nv.info,"",@"SHT_CUDA_INFO"
	.align	4


	//----- nvinfo : EIATTR_REGCOUNT
	.align		4
        /*0000*/ 	.byte	0x04, 0x2f
        /*0002*/ 	.short	(.L_3 - .L_2)
	.align		4
.L_2:
        /*0004*/ 	.word	index@(triton_poi_fused__native_batch_norm_legit_no_training_convolution_hardtanh_41)
        /*0008*/ 	.word	0x0000001c


	//----- nvinfo : EIATTR_MIN_STACK_SIZE
	.align		4
.L_3:
        /*000c*/ 	.byte	0x04, 0x12
        /*000e*/ 	.short	(.L_5 - .L_4)
	.align		4
.L_4:
        /*0010*/ 	.word	index@(triton_poi_fused__native_batch_norm_legit_no_training_convolution_hardtanh_41)
        /*0014*/ 	.word	0x00000000


	//----- nvinfo : EIATTR_FRAME_SIZE
	.align		4
.L_5:
        /*0018*/ 	.byte	0x04, 0x11
        /*001a*/ 	.short	(.L_7 - .L_6)
	.align		4
.L_6:
        /*001c*/ 	.word	index@(triton_poi_fused__native_batch_norm_legit_no_training_convolution_hardtanh_41)
        /*0020*/ 	.word	0x00000000


	//----- nvinfo : EIATTR_MIN_STACK_SIZE
	.align		4
.L_7:
        /*0024*/ 	.byte	0x04, 0x12
        /*0026*/ 	.short	(.L_9 - .L_8)
	.align		4
.L_8:
        /*0028*/ 	.word	index@(triton_poi_fused__native_batch_norm_legit_no_training_convolution_hardtanh_41)
        /*002c*/ 	.word	0x00000000
.L_9:


//--------------------- .nv.info.triton_poi_fused__native_batch_norm_legit_no_training_convolution_hardtanh_41 --------------------------
	.section	.nv.info.triton_poi_fused__native_batch_norm_legit_no_training_convolution_hardtanh_41,"",@"SHT_CUDA_INFO"
	.sectionflags	@""
	.align	4


	//----- nvinfo : EIATTR_CUDA_API_VERSION
	.align		4
        /*0000*/ 	.byte	0x04, 0x37
        /*0002*/ 	.short	(.L_11 - .L_10)
.L_10:
        /*0004*/ 	.word	0x0000007c


	//----- nvinfo : EIATTR_KPARAM_INFO
	.align		4
.L_11:
        /*0008*/ 	.byte	0x04, 0x17
        /*000a*/ 	.short	(.L_13 - .L_12)
.L_12:
        /*000c*/ 	.word	0x00000000
        /*0010*/ 	.short	0x0007
        /*0012*/ 	.short	0x0038
        /*0014*/ 	.byte	0x00, 0xf0, 0x11, 0x00


	//----- nvinfo : EIATTR_KPARAM_INFO
	.align		4
.L_13:
        /*0018*/ 	.byte	0x04, 0x17
        /*001a*/ 	.short	(.L_15 - .L_14)
.L_14:
        /*001c*/ 	.word	0x00000000
        /*0020*/ 	.short	0x0006
        /*0022*/ 	.short	0x0030
        /*0024*/ 	.byte	0x00, 0xf4, 0x21, 0x00


	//----- nvinfo : EIATTR_KPARAM_INFO
	.align		4
.L_15:
        /*0028*/ 	.byte	0x04, 0x17
        /*002a*/ 	.short	(.L_17 - .L_16)
.L_16:
        /*002c*/ 	.word	0x00000000
        /*0030*/ 	.short	0x0005
        /*0032*/ 	.short	0x0028
        /*0034*/ 	.byte	0x00, 0xf4, 0x21, 0x00


	//----- nvinfo : EIATTR_KPARAM_INFO
	.align		4
.L_17:
        /*0038*/ 	.byte	0x04, 0x17
        /*003a*/ 	.short	(.L_19 - .L_18)
.L_18:
        /*003c*/ 	.word	0x00000000
        /*0040*/ 	.short	0x0004
        /*0042*/ 	.short	0x0020
        /*0044*/ 	.byte	0x00, 0xf4, 0x21, 0x00


	//----- nvinfo : EIATTR_KPARAM_INFO
	.align		4
.L_19:
        /*0048*/ 	.byte	0x04, 0x17
        /*004a*/ 	.short	(.L_21 - .L_20)
.L_20:
        /*004c*/ 	.word	0x00000000
        /*0050*/ 	.short	0x0003
        /*0052*/ 	.short	0x0018
        /*0054*/ 	.byte	0x00, 0xf4, 0x21, 0x00


	//----- nvinfo : EIATTR_KPARAM_INFO
	.align		4
.L_21:
        /*0058*/ 	.byte	0x04, 0x17
        /*005a*/ 	.short	(.L_23 - .L_22)
.L_22:
        /*005c*/ 	.word	0x00000000
        /*0060*/ 	.short	0x0002
        /*0062*/ 	.short	0x0010
        /*0064*/ 	.byte	0x00, 0xf4, 0x21, 0x00


	//----- nvinfo : EIATTR_KPARAM_INFO
	.align		4
.L_23:
        /*0068*/ 	.byte	0x04, 0x17
        /*006a*/ 	.short	(.L_25 - .L_24)
.L_24:
        /*006c*/ 	.word	0x00000000
        /*0070*/ 	.short	0x0001
        /*0072*/ 	.short	0x0008
        /*0074*/ 	.byte	0x00, 0xf4, 0x21, 0x00


	//----- nvinfo : EIATTR_KPARAM_INFO
	.align		4
.L_25:
        /*0078*/ 	.byte	0x04, 0x17
        /*007a*/ 	.short	(.L_27 - .L_26)
.L_26:
        /*007c*/ 	.word	0x00000000
        /*0080*/ 	.short	0x0000
        /*0082*/ 	.short	0x0000
        /*0084*/ 	.byte	0x00, 0xf4, 0x21, 0x00


	//----- nvinfo : EIATTR_SPARSE_MMA_MASK
	.align		4
.L_27:
        /*0088*/ 	.byte	0x03, 0x50
        /*008a*/ 	.short	0x0000


	//----- nvinfo : EIATTR_MAXREG_COUNT
	.align		4
        /*008c*/ 	.byte	0x03, 0x1b
        /*008e*/ 	.short	0x00ff


	//----- nvinfo : EIATTR_EXIT_INSTR_OFFSETS
	.align		4
        /*0090*/ 	.byte	0x04, 0x1c
        /*0092*/ 	.short	(.L_29 - .L_28)


	//   ....[0]....
.L_28:
        /*0094*/ 	.word	0x000004f0


	//   ....[1]....
        /*0098*/ 	.word	0x00000510


	//----- nvinfo : EIATTR_REQNTID
	.align		4
.L_29:
        /*009c*/ 	.byte	0x04, 0x10
        /*009e*/ 	.short	(.L_31 - .L_30)
.L_30:
        /*00a0*/ 	.word	0x00000080
        /*00a4*/ 	.word	0x00000001
        /*00a8*/ 	.word	0x00000001


	//----- nvinfo : EIATTR_CBANK_PARAM_SIZE
	.align		4
.L_31:
        /*00ac*/ 	.byte	0x03, 0x19
        /*00ae*/ 	.short	0x003c


	//----- nvinfo : EIATTR_PARAM_CBANK
	.align		4
        /*00b0*/ 	.byte	0x04, 0x0a
        /*00b2*/ 	.short	(.L_33 - .L_32)
	.align		4
.L_32:
        /*00b4*/ 	.word	index@(.nv.constant0.triton_poi_fused__native_batch_norm_legit_no_training_convolution_hardtanh_41)
        /*00b8*/ 	.short	0x0210
        /*00ba*/ 	.short	0x003c


	//----- nvinfo : EIATTR_SW_WAR
	.align		4
.L_33:
        /*00bc*/ 	.byte	0x04, 0x36
        /*00be*/ 	.short	(.L_35 - .L_34)
.L_34:
        /*00c0*/ 	.word	0x00000008
.L_35:


//--------------------- .nv.callgraph             --------------------------
	.section	.nv.callgraph,"",@"SHT_CUDA_CALLGRAPH"
	.align	4
	.sectionentsize	8
	.align		4
        /*0000*/ 	.word	0x00000000
	.align		4
        /*0004*/ 	.word	0xffffffff
	.align		4
        /*0008*/ 	.word	0x00000000
	.align		4
        /*000c*/ 	.word	0xfffffffe
	.align		4
        /*0010*/ 	.word	0x00000000
	.align		4
        /*0014*/ 	.word	0xfffffffd
	.align		4
        /*0018*/ 	.word	0x00000000
	.align		4
        /*001c*/ 	.word	0xfffffffc


//--------------------- .nv.constant4             --------------------------
	.section	.nv.constant4,"a",@progbits
	.align	8
	.align		8
.nv.constant4:
        /*0000*/ 	.dword	_$_str
	.align		8
        /*0008*/ 	.dword	_$_str_$_2


//--------------------- .text.triton_poi_fused__native_batch_norm_legit_no_training_convolution_hardtanh_41 --------------------------
	.section	.text.triton_poi_fused__native_batch_norm_legit_no_training_convolution_hardtanh_41,"ax",@progbits
	.align	128
        .global         triton_poi_fused__native_batch_norm_legit_no_training_convolution_hardtanh_41
        .type           triton_poi_fused__native_batch_norm_legit_no_training_convolution_hardtanh_41,@function
        .size           triton_poi_fused__native_batch_norm_legit_no_training_convolution_hardtanh_41,(.L_x_1 - triton_poi_fused__native_batch_norm_legit_no_training_convolution_hardtanh_41)
        .other          triton_poi_fused__native_batch_norm_legit_no_training_convolution_hardtanh_41,@"STO_CUDA_ENTRY STV_DEFAULT"
triton_poi_fused__native_batch_norm_legit_no_training_convolution_hardtanh_41:
.text.triton_poi_fused__native_batch_norm_legit_no_training_convolution_hardtanh_41:
[----:B------:R-:W0:Y:S01]  /*0000*/  LDC R1, c[0x0][0x28] ;  /* 0x00000a00ff017b82 */ /* 0x000e220000000800 */
[----:B------:R-:W1:Y:S01]  /*0010*/  S2R R0, SR_TID.X ;  /* 0x0000000000007919 */ /* 0x000e620000002100 */
[----:B------:R-:W-:-:S06]  /*0020*/  HFMA2.MMA R2, -RZ, RZ, 0, 0 ;  /* 0x00000000ff027435 */ /* 0x000fcc00000001ff */
[----:B------:R-:W2:Y:S01]  /*0030*/  LDC.64 R4, c[0x0][0x228] ;  /* 0x00008a00ff047b82 */ /* 0x000ea20000000a00 */
[----:B------:R-:W-:Y:S01]  /*0040*/  CS2R R8, SRZ ;  /* 0x0000000000087805 */ /* 0x000fe2000001ff00 */
[----:B------:R-:W3:Y:S01]  /*0050*/  S2R R3, SR_CTAID.X ;  /* 0x0000000000037919 */ /* 0x000ee20000002500 */
[----:B------:R-:W-:-:S05]  /*0060*/  ULDC.64 UR4, c[0x0][0x208] ;  /* 0x0000820000047ab9 */ /* 0x000fca0000000a00 */
[----:B------:R-:W4:Y:S08]  /*0070*/  LDC.64 R18, c[0x0][0x218] ;  /* 0x00008600ff127b82 */ /* 0x000f300000000a00 */
[----:B------:R-:W5:Y:S08]  /*0080*/  LDC.64 R20, c[0x0][0x220] ;  /* 0x00008800ff147b82 */ /* 0x000f700000000a00 */
[----:B------:R-:W5:Y:S01]  /*0090*/  LDC.64 R14, c[0x0][0x238] ;  /* 0x00008e00ff0e7b82 */ /* 0x000f620000000a00 */
[----:B-1----:R-:W-:-:S07]  /*00a0*/  SHF.L.U32 R0, R0, 0x1, RZ ;  /* 0x0000000100007819 */ /* 0x002fce00000006ff */
[----:B------:R-:W1:Y:S01]  /*00b0*/  LDC.64 R22, c[0x0][0x230] ;  /* 0x00008c00ff167b82 */ /* 0x000e620000000a00 */
[----:B------:R-:W-:-:S04]  /*00c0*/  LOP3.LUT R0, R0, 0xfe, RZ, 0xc0, !PT ;  /* 0x000000fe00007812 */ /* 0x000fc800078ec0ff */
[----:B---3--:R-:W-:-:S04]  /*00d0*/  LEA R3, R3, R0, 0x8 ;  /* 0x0000000003037211 */ /* 0x008fc800078e40ff */
[C---:B------:R-:W-:Y:S01]  /*00e0*/  ISETP.GE.AND P0, PT, R3.reuse, 0xc600, PT ;  /* 0x0000c6000300780c */ /* 0x040fe20003f06270 */
[----:B------:R-:W-:-:S05]  /*00f0*/  IMAD.HI R0, R3, -0x5a814afd, R2 ;  /* 0xa57eb50303007827 */ /* 0x000fca00078e0202 */
[----:B------:R-:W-:-:S04]  /*0100*/  SHF.R.U32.HI R7, RZ, 0x1f, R0 ;  /* 0x0000001fff077819 */ /* 0x000fc80000011600 */
[----:B------:R-:W-:-:S05]  /*0110*/  LEA.HI.SX32 R7, R0, R7, 0x17 ;  /* 0x0000000700077211 */ /* 0x000fca00078fbaff */
[----:B------:R-:W-:Y:S02]  /*0120*/  IMAD R0, R7, -0x318, R3 ;  /* 0xfffffce807007824 */ /* 0x000fe400078e0203 */
[----:B------:R-:W3:Y:S02]  /*0130*/  LDC.64 R6, c[0x0][0x210] ;  /* 0x00008400ff067b82 */ /* 0x000ee40000000a00 */
[----:B--2---:R-:W-:-:S05]  /*0140*/  IMAD.WIDE R4, R0, 0x4, R4 ;  /* 0x0000000400047825 */ /* 0x004fca00078e0204 */
[----:B------:R2:W3:Y:S01]  /*0150*/  @!P0 LDG.E.EL.64 R8, desc[UR4][R4.64] ;  /* 0x0000000404088981 */ /* 0x0004e2000c2e1b00 */
[----:B------:R-:W-:Y:S02]  /*0160*/  CS2R R10, SRZ ;  /* 0x00000000000a7805 */ /* 0x000fe4000001ff00 */
[----:B------:R-:W-:Y:S01]  /*0170*/  CS2R R12, SRZ ;  /* 0x00000000000c7805 */ /* 0x000fe2000001ff00 */
[----:B----4-:R-:W-:-:S04]  /*0180*/  IMAD.WIDE R18, R0, 0x4, R18 ;  /* 0x0000000400127825 */ /* 0x010fc800078e0212 */
[C---:B-----5:R-:W-:Y:S01]  /*0190*/  IMAD.WIDE R20, R0.reuse, 0x4, R20 ;  /* 0x0000000400147825 */ /* 0x060fe200078e0214 */
[----:B------:R4:W5:Y:S01]  /*01a0*/  @!P0 LDG.E.EL.64 R10, desc[UR4][R18.64] ;  /* 0x00000004120a8981 */ /* 0x000962000c2e1b00 */
[----:B--2---:R-:W-:Y:S02]  /*01b0*/  CS2R R4, SRZ ;  /* 0x0000000000047805 */ /* 0x004fe4000001ff00 */
[----:B0-----:R-:W-:-:S04]  /*01c0*/  IMAD.WIDE R24, R0, 0x4, R14 ;  /* 0x0000000400187825 */ /* 0x001fc800078e020e */
[----:B---3--:R-:W-:Y:S01]  /*01d0*/  IMAD.WIDE R6, R3, 0x4, R6 ;  /* 0x0000000403067825 */ /* 0x008fe200078e0206 */
[----:B------:R-:W2:Y:S04]  /*01e0*/  @!P0 LDG.E.EL.64 R4, desc[UR4][R20.64] ;  /* 0x0000000414048981 */ /* 0x000ea8000c2e1b00 */
[----:B------:R-:W5:Y:S01]  /*01f0*/  @!P0 LDG.E.64 R12, desc[UR4][R6.64] ;  /* 0x00000004060c8981 */ /* 0x000f62000c1e1b00 */
[----:B------:R-:W-:Y:S02]  /*0200*/  CS2R R14, SRZ ;  /* 0x00000000000e7805 */ /* 0x000fe4000001ff00 */
[----:B------:R-:W-:Y:S01]  /*0210*/  CS2R R16, SRZ ;  /* 0x0000000000107805 */ /* 0x000fe2000001ff00 */
[----:B-1----:R-:W-:-:S05]  /*0220*/  IMAD.WIDE R22, R0, 0x4, R22 ;  /* 0x0000000400167825 */ /* 0x002fca00078e0216 */
[----:B------:R-:W3:Y:S04]  /*0230*/  @!P0 LDG.E.EL.64 R14, desc[UR4][R22.64] ;  /* 0x00000004160e8981 */ /* 0x000ee8000c2e1b00 */
[----:B------:R-:W3:Y:S01]  /*0240*/  @!P0 LDG.E.EL.64 R16, desc[UR4][R24.64] ;  /* 0x0000000418108981 */ /* 0x000ee2000c2e1b00 */
[----:B----4-:R-:W-:Y:S01]  /*0250*/  MOV R19, 0x3e800000 ;  /* 0x3e80000000137802 */ /* 0x010fe20000000f00 */
[----:B------:R-:W-:Y:S01]  /*0260*/  FADD R8, R8, 9.9999997473787516356e-06 ;  /* 0x3727c5ac08087421 */ /* 0x000fe20000000000 */
[----:B------:R-:W-:-:S03]  /*0270*/  FADD R9, R9, 9.9999997473787516356e-06 ;  /* 0x3727c5ac09097421 */ /* 0x000fc60000000000 */
[----:B------:R-:W0:Y:S08]  /*0280*/  MUFU.SQRT R0, R8 ;  /* 0x0000000800007308 */ /* 0x000e300000002000 */
[----:B------:R-:W1:Y:S01]  /*0290*/  MUFU.SQRT R2, R9 ;  /* 0x0000000900027308 */ /* 0x000e620000002000 */
[C---:B0-----:R-:W-:Y:S02]  /*02a0*/  FSETP.GT.AND P1, PT, R0.reuse, 8.50705917302346158658e+37, PT ;  /* 0x7e8000000000780b */ /* 0x041fe40003f24000 */
[----:B------:R-:W-:-:S02]  /*02b0*/  FSETP.GEU.AND P3, PT, R0, 1.175494350822287508e-38, PT ;  /* 0x008000000000780b */ /* 0x000fc40003f6e000 */
[C---:B-1----:R-:W-:Y:S02]  /*02c0*/  FSETP.GT.AND P2, PT, R2.reuse, 8.50705917302346158658e+37, PT ;  /* 0x7e8000000200780b */ /* 0x042fe40003f44000 */
[----:B------:R-:W-:-:S07]  /*02d0*/  FSETP.GEU.AND P4, PT, R2, 1.175494350822287508e-38, PT ;  /* 0x008000000200780b */ /* 0x000fce0003f8e000 */
[----:B------:R-:W-:-:S04]  /*02e0*/  @P1 FMUL R0, R0, 0.25 ;  /* 0x3e80000000001820 */ /* 0x000fc80000400000 */
[----:B------:R-:W-:Y:S01]  /*02f0*/  @!P3 FMUL R0, R0, 16777216 ;  /* 0x4b8000000000b820 */ /* 0x000fe20000400000 */
[----:B------:R-:W-:-:S04]  /*0300*/  @P2 FMUL R2, R2, 0.25 ;  /* 0x3e80000002022820 */ /* 0x000fc80000400000 */
[----:B------:R-:W-:Y:S01]  /*0310*/  @!P4 FMUL R2, R2, 16777216 ;  /* 0x4b8000000202c820 */ /* 0x000fe20000400000 */
[----:B------:R-:W0:Y:S01]  /*0320*/  MUFU.RCP R0, R0 ;  /* 0x0000000000007308 */ /* 0x000e220000001000 */
[----:B------:R-:W-:-:S07]  /*0330*/  FSEL R9, R19, 1, P1 ;  /* 0x3f80000013097808 */ /* 0x000fce0000800000 */
[----:B------:R-:W1:Y:S01]  /*0340*/  MUFU.RCP R2, R2 ;  /* 0x0000000200027308 */ /* 0x000e620000001000 */
[----:B------:R-:W-:Y:S01]  /*0350*/  FSEL R19, R19, 1, P2 ;  /* 0x3f80000013137808 */ /* 0x000fe20001000000 */
[----:B------:R-:W-:Y:S01]  /*0360*/  @!P3 FMUL R9, R9, 16777216 ;  /* 0x4b8000000909b820 */ /* 0x000fe20000400000 */
[----:B-----5:R-:W-:Y:S01]  /*0370*/  FADD R10, R10, R12 ;  /* 0x0000000c0a0a7221 */ /* 0x020fe20000000000 */
[----:B------:R-:W-:Y:S02]  /*0380*/  FADD R11, R11, R13 ;  /* 0x0000000d0b0b7221 */ /* 0x000fe40000000000 */
[----:B------:R-:W-:Y:S01]  /*0390*/  @!P4 FMUL R19, R19, 16777216 ;  /* 0x4b8000001313c820 */ /* 0x000fe20000400000 */
[----:B0-----:R-:W-:Y:S01]  /*03a0*/  FMUL R9, R0, R9 ;  /* 0x0000000900097220 */ /* 0x001fe20000400000 */
[----:B--2---:R-:W-:Y:S01]  /*03b0*/  FADD R4, R10, -R4 ;  /* 0x800000040a047221 */ /* 0x004fe20000000000 */
[----:B------:R-:W-:-:S03]  /*03c0*/  FADD R5, R11, -R5 ;  /* 0x800000050b057221 */ /* 0x000fc60000000000 */
[----:B------:R-:W-:Y:S01]  /*03d0*/  FMUL R9, R4, R9 ;  /* 0x0000000904097220 */ /* 0x000fe20000400000 */
[----:B-1----:R-:W-:-:S03]  /*03e0*/  FMUL R0, R2, R19 ;  /* 0x0000001302007220 */ /* 0x002fc60000400000 */
[----:B---3--:R-:W-:Y:S01]  /*03f0*/  FFMA R9, R9, R14, R16 ;  /* 0x0000000e09097223 */ /* 0x008fe20000000010 */
[----:B------:R-:W-:Y:S02]  /*0400*/  FMUL R0, R5, R0 ;  /* 0x0000000005007220 */ /* 0x000fe40000400000 */
[----:B------:R-:W0:Y:S02]  /*0410*/  LDC.64 R4, c[0x0][0x240] ;  /* 0x00009000ff047b82 */ /* 0x000e240000000a00 */
[----:B------:R-:W-:Y:S01]  /*0420*/  FFMA R0, R0, R15, R17 ;  /* 0x0000000f00007223 */ /* 0x000fe20000000011 */
[----:B------:R-:W-:-:S04]  /*0430*/  FSETP.GTU.AND P1, PT, R9, RZ, PT ;  /* 0x000000ff0900720b */ /* 0x000fc80003f2c000 */
[C---:B------:R-:W-:Y:S02]  /*0440*/  FSETP.GTU.AND P2, PT, R0.reuse, RZ, PT ;  /* 0x000000ff0000720b */ /* 0x040fe40003f4c000 */
[----:B------:R-:W-:Y:S02]  /*0450*/  FSEL R8, R9, RZ, P1 ;  /* 0x000000ff09087208 */ /* 0x000fe40000800000 */
[----:B------:R-:W-:Y:S02]  /*0460*/  FSEL R9, R0, RZ, P2 ;  /* 0x000000ff00097208 */ /* 0x000fe40001000000 */
[C---:B------:R-:W-:Y:S02]  /*0470*/  FSETP.GEU.AND P1, PT, R8.reuse, 6, PT ;  /* 0x40c000000800780b */ /* 0x040fe40003f2e000 */
[----:B------:R-:W-:Y:S01]  /*0480*/  FSETP.GEU.AND P2, PT, R9, 6, PT ;  /* 0x40c000000900780b */ /* 0x000fe20003f4e000 */
[----:B------:R1:W-:Y:S01]  /*0490*/  @!P0 STG.E.64 desc[UR4][R6.64], R10 ;  /* 0x0000000a06008986 */ /* 0x0003e2000c101b04 */
[----:B------:R-:W-:-:S02]  /*04a0*/  FSETP.NAN.AND P3, PT, R8, R8, PT ;  /* 0x000000080800720b */ /* 0x000fc40003f68000 */
[----:B------:R-:W-:Y:S01]  /*04b0*/  FSETP.NAN.AND P4, PT, R9, R9, PT ;  /* 0x000000090900720b */ /* 0x000fe20003f88000 */
[----:B0-----:R-:W-:-:S06]  /*04c0*/  IMAD.WIDE R2, R3, 0x4, R4 ;  /* 0x0000000403027825 */ /* 0x001fcc00078e0204 */
[----:B------:R-:W-:Y:S02]  /*04d0*/  @P1 SEL R8, R8, 0x40c00000, P3 ;  /* 0x40c0000008081807 */ /* 0x000fe40001800000 */
[----:B------:R-:W-:Y:S01]  /*04e0*/  @P2 SEL R9, R9, 0x40c00000, P4 ;  /* 0x40c0000009092807 */ /* 0x000fe20002000000 */
[----:B------:R-:W-:Y:S06]  /*04f0*/  @P0 EXIT ;  /* 0x000000000000094d */ /* 0x000fec0003800000 */
[----:B------:R-:W-:Y:S01]  /*0500*/  STG.E.64 desc[UR4][R2.64], R8 ;  /* 0x0000000802007986 */ /* 0x000fe2000c101b04 */
[----:B------:R-:W-:Y:S05]  /*0510*/  EXIT ;  /* 0x000000000000794d */ /* 0x000fea0003800000 */
.L_x_0:
[----:B------:R-:W-:-:S00]  /*0520*/  BRA `(.L_x_0) ;  /* 0xfffffffc00fc7947 */ /* 0x000fc0000383ffff */
[----:B------:R-:W-:-:S00]  /*0530*/  NOP ;  /* 0x0000000000007918 */ /* 0x000fc00000000000 */
        /* <DEDUP_REMOVED lines=12> */
.L_x_1:


//--------------------- .nv.global.init           --------------------------
	.section	.nv.global.init,"aw",@progbits
.nv.global.init:
	.type		_$_str,@object
	.size		_$_str,(_$_str_$_2 - _$_str)
_$_str:
        /*0000*/ 	.byte	0x5f, 0x5f, 0x43, 0x55, 0x44, 0x41, 0x5f, 0x46, 0x54, 0x5a, 0x00
	.type		_$_str_$_2,@object
	.size		_$_str_$_2,(.L_1 - _$_str_$_2)
_$_str_$_2:
        /*000b*/ 	.byte	0x5f, 0x5f, 0x43, 0x55, 0x44, 0x41, 0x5f, 0x50, 0x52, 0x45, 0x43, 0x5f, 0x53, 0x51, 0x52, 0x54
        /*001b*/ 	.byte	0x00
.L_1:


//--------------------- .nv.constant0.triton_poi_fused__native_batch_norm_legit_no_training_convolution_hardtanh_41 --------------------------
	.section	.nv.constant0.triton_poi_fused__native_batch_norm_legit_no_training_convolution_hardtanh_41,"a",@progbits
	.sectionflags	@""
	.align	4
.nv.constant0.triton_poi_fused__native_batch_norm_legit_no_training_convolution_hardtanh_41:
	.zero		588
